//
// Generated by NVIDIA NVVM Compiler
//
// Compiler Build ID: CL-36424714
// Cuda compilation tools, release 13.0, V13.0.88
// Based on NVVM 20.0.0
//

.version 9.0
.target sm_100
.address_size 64

	// .globl	_Z20fra_draw_mandelbrot25s_fraPc

.visible .entry _Z20fra_draw_mandelbrot25s_fraPc(
	.param .align 8 .b8 _Z20fra_draw_mandelbrot25s_fraPc_param_0[184],
	.param .u64 .ptr .align 1 _Z20fra_draw_mandelbrot25s_fraPc_param_1
)
{
	.reg .pred 	%p<42>;
	.reg .b16 	%rs<11>;
	.reg .b32 	%r<99>;
	.reg .b32 	%f<77>;
	.reg .b64 	%rd<20>;
	.reg .b64 	%fd<9>;

	ld.param.u64 	%rd3, [_Z20fra_draw_mandelbrot25s_fraPc_param_1];
	cvta.to.global.u64 	%rd1, %rd3;
	ld.param.v2.f32 	{%f1, %f2}, [_Z20fra_draw_mandelbrot25s_fraPc_param_0+120];
	ld.param.f32 	%f3, [_Z20fra_draw_mandelbrot25s_fraPc_param_0+92];
	ld.param.f32 	%f4, [_Z20fra_draw_mandelbrot25s_fraPc_param_0+96];
	ld.param.u32 	%r44, [_Z20fra_draw_mandelbrot25s_fraPc_param_0+32];
	setp.lt.s32 	%p1, %r44, 8;
	@%p1 bra 	$L__BB0_46;
	shr.u32 	%r45, %r44, 3;
	mov.u32 	%r46, %tid.x;
	mul.lo.s32 	%r47, %r46, 652;
	add.s32 	%r81, %r47, -653;
	add.s32 	%r3, %r45, -1;
	and.b32  	%r4, %r45, 7;
	add.s32 	%r5, %r4, -1;
	and.b32  	%r6, %r45, 3;
	and.b32  	%r7, %r45, 268435448;
	and.b32  	%r8, %r44, 8;
	add.s32 	%r9, %r47, -2;
	neg.s32 	%r10, %r7;
	add.s64 	%rd2, %rd1, 3;
	mov.f32 	%f71, %f4;
	mov.f32 	%f72, %f3;
$L__BB0_2:
	mov.u32 	%r11, %r81;
	add.s32 	%r81, %r11, 1;
	mad.lo.s32 	%r48, %r11, 1159377675, 1172552419;
	shf.l.wrap.b32 	%r49, %r48, %r48, 30;
	setp.lt.u32 	%p2, %r49, 6587373;
	@%p2 bra 	$L__BB0_4;
	add.f32 	%f72, %f72, %f1;
	bra.uni 	$L__BB0_5;
$L__BB0_4:
	mul.hi.s32 	%r50, %r81, 210795941;
	shr.u32 	%r51, %r50, 31;
	shr.s32 	%r52, %r50, 5;
	add.s32 	%r53, %r52, %r51;
	cvt.rn.f32.s32 	%f21, %r53;
	fma.rn.f32 	%f71, %f2, %f21, %f4;
	mov.f32 	%f72, %f3;
$L__BB0_5:
	mov.f32 	%f75, 0f00000000;
	mov.b32 	%r13, 0;
	mov.f32 	%f76, %f75;
$L__BB0_6:
	add.f32 	%f23, %f76, %f76;
	fma.rn.f32 	%f24, %f23, %f75, %f71;
	mul.f32 	%f25, %f76, %f76;
	mul.f32 	%f26, %f75, %f75;
	sub.f32 	%f27, %f25, %f26;
	add.f32 	%f14, %f72, %f27;
	max.f32 	%f28, %f14, %f24;
	setp.gt.f32 	%p3, %f28, 0f42C80000;
	@%p3 bra 	$L__BB0_21;
	setp.lt.f32 	%p4, %f76, %f14;
	sub.f32 	%f29, %f76, %f14;
	neg.f32 	%f30, %f29;
	selp.f32 	%f31, %f30, %f29, %p4;
	cvt.f64.f32 	%fd1, %f31;
	setp.geu.f64 	%p5, %fd1, 0d3F847AE147AE147B;
	@%p5 bra 	$L__BB0_9;
	setp.lt.f32 	%p6, %f75, %f24;
	sub.f32 	%f32, %f75, %f24;
	neg.f32 	%f33, %f32;
	selp.f32 	%f34, %f33, %f32, %p6;
	cvt.f64.f32 	%fd2, %f34;
	setp.lt.f64 	%p7, %fd2, 0d3F847AE147AE147B;
	mov.b32 	%r83, 160;
	@%p7 bra 	$L__BB0_22;
$L__BB0_9:
	add.f32 	%f35, %f14, %f14;
	fma.rn.f32 	%f36, %f35, %f24, %f71;
	mul.f32 	%f37, %f14, %f14;
	mul.f32 	%f38, %f24, %f24;
	sub.f32 	%f39, %f37, %f38;
	add.f32 	%f16, %f72, %f39;
	max.f32 	%f40, %f16, %f36;
	setp.gt.f32 	%p8, %f40, 0f42C80000;
	@%p8 bra 	$L__BB0_20;
	setp.lt.f32 	%p9, %f14, %f16;
	sub.f32 	%f41, %f14, %f16;
	neg.f32 	%f42, %f41;
	selp.f32 	%f43, %f42, %f41, %p9;
	cvt.f64.f32 	%fd3, %f43;
	setp.geu.f64 	%p10, %fd3, 0d3F847AE147AE147B;
	@%p10 bra 	$L__BB0_12;
	setp.lt.f32 	%p11, %f24, %f36;
	sub.f32 	%f44, %f24, %f36;
	neg.f32 	%f45, %f44;
	selp.f32 	%f46, %f45, %f44, %p11;
	cvt.f64.f32 	%fd4, %f46;
	setp.lt.f64 	%p12, %fd4, 0d3F847AE147AE147B;
	mov.b32 	%r83, 160;
	@%p12 bra 	$L__BB0_22;
$L__BB0_12:
	add.f32 	%f47, %f16, %f16;
	fma.rn.f32 	%f48, %f47, %f36, %f71;
	mul.f32 	%f49, %f16, %f16;
	mul.f32 	%f50, %f36, %f36;
	sub.f32 	%f51, %f49, %f50;
	add.f32 	%f18, %f72, %f51;
	max.f32 	%f52, %f18, %f48;
	setp.gt.f32 	%p13, %f52, 0f42C80000;
	@%p13 bra 	$L__BB0_19;
	setp.lt.f32 	%p14, %f16, %f18;
	sub.f32 	%f53, %f16, %f18;
	neg.f32 	%f54, %f53;
	selp.f32 	%f55, %f54, %f53, %p14;
	cvt.f64.f32 	%fd5, %f55;
	setp.geu.f64 	%p15, %fd5, 0d3F847AE147AE147B;
	@%p15 bra 	$L__BB0_15;
	setp.lt.f32 	%p16, %f36, %f48;
	sub.f32 	%f56, %f36, %f48;
	neg.f32 	%f57, %f56;
	selp.f32 	%f58, %f57, %f56, %p16;
	cvt.f64.f32 	%fd6, %f58;
	setp.lt.f64 	%p17, %fd6, 0d3F847AE147AE147B;
	mov.b32 	%r83, 160;
	@%p17 bra 	$L__BB0_22;
$L__BB0_15:
	add.s32 	%r83, %r13, 4;
	add.f32 	%f59, %f18, %f18;
	fma.rn.f32 	%f75, %f59, %f48, %f71;
	mul.f32 	%f61, %f18, %f18;
	mul.f32 	%f62, %f48, %f48;
	sub.f32 	%f63, %f61, %f62;
	add.f32 	%f76, %f72, %f63;
	max.f32 	%f64, %f76, %f75;
	setp.gt.f32 	%p18, %f64, 0f42C80000;
	@%p18 bra 	$L__BB0_22;
	setp.lt.f32 	%p19, %f18, %f76;
	sub.f32 	%f65, %f18, %f76;
	neg.f32 	%f66, %f65;
	selp.f32 	%f67, %f66, %f65, %p19;
	cvt.f64.f32 	%fd7, %f67;
	setp.geu.f64 	%p20, %fd7, 0d3F847AE147AE147B;
	@%p20 bra 	$L__BB0_18;
	setp.lt.f32 	%p22, %f48, %f75;
	sub.f32 	%f68, %f48, %f75;
	neg.f32 	%f69, %f68;
	selp.f32 	%f70, %f69, %f68, %p22;
	cvt.f64.f32 	%fd8, %f70;
	setp.lt.f64 	%p23, %fd8, 0d3F847AE147AE147B;
	setp.eq.s32 	%p24, %r83, 160;
	or.pred  	%p25, %p23, %p24;
	mov.b32 	%r59, 160;
	mov.u32 	%r13, %r83;
	mov.u32 	%r83, %r59;
	@%p25 bra 	$L__BB0_22;
	bra.uni 	$L__BB0_6;
$L__BB0_18:
	setp.eq.s32 	%p21, %r83, 160;
	mov.b32 	%r58, 160;
	mov.u32 	%r13, %r83;
	mov.u32 	%r83, %r58;
	@%p21 bra 	$L__BB0_22;
	bra.uni 	$L__BB0_6;
$L__BB0_19:
	add.s32 	%r83, %r13, 3;
	bra.uni 	$L__BB0_22;
$L__BB0_20:
	add.s32 	%r83, %r13, 2;
	bra.uni 	$L__BB0_22;
$L__BB0_21:
	add.s32 	%r83, %r13, 1;
$L__BB0_22:
	setp.lt.s32 	%p26, %r83, 160;
	@%p26 bra 	$L__BB0_25;
	setp.lt.u32 	%p27, %r3, 7;
	shl.b32 	%r19, %r81, 2;
	mov.b32 	%r96, 65280;
	mov.b32 	%r95, 0;
	@%p27 bra 	$L__BB0_37;
	mov.b16 	%rs9, 255;
	mov.u32 	%r84, %r19;
	mov.u32 	%r85, %r10;
	bra.uni 	$L__BB0_36;
$L__BB0_25:
	setp.lt.u32 	%p34, %r3, 7;
	shl.b32 	%r24, %r81, 2;
	mov.b32 	%r90, 16711680;
	mov.b32 	%r89, 0;
	@%p34 bra 	$L__BB0_28;
	mov.b16 	%rs10, 255;
	mov.b32 	%r86, 0;
$L__BB0_27:
	.pragma "nounroll";
	add.s32 	%r74, %r24, %r86;
	cvt.s64.s32 	%rd12, %r74;
	add.s64 	%rd13, %rd1, %rd12;
	mov.b16 	%rs7, 0;
	st.global.u8 	[%rd13], %rs7;
	st.global.u8 	[%rd13+1], %rs7;
	st.global.u8 	[%rd13+2], %rs10;
	st.global.u8 	[%rd13+3], %rs7;
	st.global.u8 	[%rd13+4], %rs7;
	st.global.u8 	[%rd13+5], %rs7;
	st.global.u8 	[%rd13+6], %rs7;
	st.global.u8 	[%rd13+7], %rs7;
	add.s32 	%r86, %r86, 8;
	setp.eq.s32 	%p35, %r86, %r7;
	mov.b32 	%r90, 0;
	mov.u16 	%rs10, %rs7;
	mov.u32 	%r89, %r7;
	@%p35 bra 	$L__BB0_28;
	bra.uni 	$L__BB0_27;
$L__BB0_28:
	setp.eq.s32 	%p36, %r4, 0;
	@%p36 bra 	$L__BB0_45;
	setp.lt.u32 	%p37, %r5, 3;
	@%p37 bra 	$L__BB0_31;
	add.s32 	%r76, %r24, %r89;
	cvt.s64.s32 	%rd14, %r76;
	add.s64 	%rd15, %rd1, %rd14;
	mov.b16 	%rs8, 0;
	st.global.u8 	[%rd15], %rs8;
	shr.u32 	%r77, %r90, 16;
	st.global.u8 	[%rd15+1], %rs8;
	st.global.u8 	[%rd15+2], %r77;
	st.global.u8 	[%rd15+3], %rs8;
	add.s32 	%r89, %r89, 4;
	mov.b32 	%r90, 0;
$L__BB0_31:
	setp.eq.s32 	%p38, %r6, 0;
	@%p38 bra 	$L__BB0_45;
	setp.eq.s32 	%p39, %r6, 1;
	@%p39 bra 	$L__BB0_34;
	add.s32 	%r78, %r24, %r89;
	cvt.s64.s32 	%rd16, %r78;
	add.s64 	%rd17, %rd1, %rd16;
	st.global.u8 	[%rd17], %r90;
	shr.u32 	%r79, %r90, 8;
	st.global.u8 	[%rd17+1], %r79;
	shr.u32 	%r90, %r90, 16;
	add.s32 	%r89, %r89, 2;
$L__BB0_34:
	setp.eq.s32 	%p40, %r8, 0;
	@%p40 bra 	$L__BB0_45;
	add.s32 	%r80, %r24, %r89;
	cvt.s64.s32 	%rd18, %r80;
	add.s64 	%rd19, %rd1, %rd18;
	st.global.u8 	[%rd19], %r90;
	bra.uni 	$L__BB0_45;
$L__BB0_36:
	.pragma "nounroll";
	cvt.s64.s32 	%rd4, %r84;
	add.s64 	%rd5, %rd2, %rd4;
	mov.b16 	%rs4, 0;
	st.global.u8 	[%rd5+-3], %rs4;
	st.global.u8 	[%rd5+-2], %rs9;
	st.global.u8 	[%rd5+-1], %rs4;
	st.global.u8 	[%rd5], %rs4;
	st.global.u8 	[%rd5+1], %rs4;
	st.global.u8 	[%rd5+2], %rs4;
	st.global.u8 	[%rd5+3], %rs4;
	st.global.u8 	[%rd5+4], %rs4;
	add.s32 	%r85, %r85, 8;
	add.s32 	%r84, %r84, 8;
	setp.eq.s32 	%p28, %r85, 0;
	mov.b32 	%r96, 0;
	mov.u16 	%rs9, %rs4;
	mov.u32 	%r95, %r7;
	@%p28 bra 	$L__BB0_37;
	bra.uni 	$L__BB0_36;
$L__BB0_37:
	setp.eq.s32 	%p29, %r4, 0;
	@%p29 bra 	$L__BB0_45;
	setp.lt.u32 	%p30, %r5, 3;
	@%p30 bra 	$L__BB0_40;
	add.s32 	%r64, %r19, %r95;
	cvt.s64.s32 	%rd6, %r64;
	add.s64 	%rd7, %rd1, %rd6;
	mov.b16 	%rs5, 0;
	st.global.u8 	[%rd7], %rs5;
	shr.u32 	%r65, %r96, 8;
	st.global.u8 	[%rd7+1], %r65;
	st.global.u8 	[%rd7+2], %rs5;
	st.global.u8 	[%rd7+3], %rs5;
	add.s32 	%r95, %r95, 4;
	mov.b32 	%r96, 0;
$L__BB0_40:
	setp.eq.s32 	%p31, %r6, 0;
	@%p31 bra 	$L__BB0_45;
	setp.eq.s32 	%p32, %r6, 1;
	@%p32 bra 	$L__BB0_43;
	add.s32 	%r67, %r19, %r95;
	cvt.s64.s32 	%rd8, %r67;
	add.s64 	%rd9, %rd1, %rd8;
	st.global.u8 	[%rd9], %r96;
	shr.u32 	%r68, %r96, 8;
	st.global.u8 	[%rd9+1], %r68;
	add.s32 	%r95, %r95, 2;
	mov.b32 	%r96, 0;
$L__BB0_43:
	setp.eq.s32 	%p33, %r8, 0;
	@%p33 bra 	$L__BB0_45;
	add.s32 	%r69, %r19, %r95;
	cvt.s64.s32 	%rd10, %r69;
	add.s64 	%rd11, %rd1, %rd10;
	st.global.u8 	[%rd11], %r96;
$L__BB0_45:
	setp.eq.s32 	%p41, %r11, %r9;
	@%p41 bra 	$L__BB0_46;
	bra.uni 	$L__BB0_2;
$L__BB0_46:
	ret;

}


// ===== COMPILED SASS (sm_100) =====

	.target	sm_100

	.elftype	@"ET_EXEC"


//--------------------- .note.nv.tkinfo           --------------------------
	.section	.note.nv.tkinfo,"",@"SHT_NOTE"
	.sectionflags	@"SHF_NOTE_NV_TKINFO"
	.tkinfo
        /*0018*/ 	.word	0x00000002
        /*0030*/ 	.string	""
        /*0030*/ 	.string	"ptxas"
        /*0030*/ 	.string	"Cuda compilation tools, release 13.0, V13.0.88"
        /*0030*/ 	.string	"Build cuda_13.0.r13.0/compiler.36424714_0"
        /*0030*/ 	.string	"-arch sm_100 -m 64 "



//--------------------- .note.nv.cuinfo           --------------------------
	.section	.note.nv.cuinfo,"",@"SHT_NOTE"
	.sectionflags	@"SHF_NOTE_NV_CUINFO"
        /*0018*/ 	.short	0x0002
        /*001a*/ 	.short	0x0064
        /*001c*/ 	.short	0x0082
	.zero		2


//--------------------- .nv.info                  --------------------------
	.section	.nv.info,"",@"SHT_CUDA_INFO"
	.align	4


	//----- nvinfo : EIATTR_REGCOUNT
	.align		4
        /*0000*/ 	.byte	0x04, 0x2f
        /*0002*/ 	.short	(.L_1 - .L_0)
	.align		4
.L_0:
        /*0004*/ 	.word	index@(_Z20fra_draw_mandelbrot25s_fraPc)
        /*0008*/ 	.word	0x0000001a


	//----- nvinfo : EIATTR_FRAME_SIZE
	.align		4
.L_1:
        /*000c*/ 	.byte	0x04, 0x11
        /*000e*/ 	.short	(.L_3 - .L_2)
	.align		4
.L_2:
        /*0010*/ 	.word	index@(_Z20fra_draw_mandelbrot25s_fraPc)
        /*0014*/ 	.word	0x00000000


	//----- nvinfo : EIATTR_MIN_STACK_SIZE
	.align		4
.L_3:
        /*0018*/ 	.byte	0x04, 0x12
        /*001a*/ 	.short	(.L_5 - .L_4)
	.align		4
.L_4:
        /*001c*/ 	.word	index@(_Z20fra_draw_mandelbrot25s_fraPc)
        /*0020*/ 	.word	0x00000000
.L_5:


//--------------------- .nv.compat                --------------------------
	.section	.nv.compat,"",@"SHT_CUDA_COMPAT_INFO"
	.align	4
        /*0000*/ 	.byte	0x02, 0x09, 0x00, 0x00, 0x02, 0x02, 0x01, 0x00, 0x02, 0x05, 0x05, 0x00, 0x03, 0x07, 0x01, 0x01
        /*0010*/ 	.byte	0x02, 0x03, 0x00, 0x00, 0x02, 0x06, 0x01, 0x00, 0x04, 0x0b, 0x08, 0x00, 0x01, 0x00, 0x00, 0x00
        /*0020*/ 	.byte	0x00, 0x00, 0x00, 0x00


//--------------------- .nv.info._Z20fra_draw_mandelbrot25s_fraPc --------------------------
	.section	.nv.info._Z20fra_draw_mandelbrot25s_fraPc,"",@"SHT_CUDA_INFO"
	.sectionflags	@""
	.align	4


	//----- nvinfo : EIATTR_CUDA_API_VERSION
	.align		4
        /*0000*/ 	.byte	0x04, 0x37
        /*0002*/ 	.short	(.L_7 - .L_6)
.L_6:
        /*0004*/ 	.word	0x00000082


	//----- nvinfo : EIATTR_KPARAM_INFO
	.align		4
.L_7:
        /*0008*/ 	.byte	0x04, 0x17
        /*000a*/ 	.short	(.L_9 - .L_8)
.L_8:
        /*000c*/ 	.word	0x00000000
        /*0010*/ 	.short	0x0001
        /*0012*/ 	.short	0x00b8
        /*0014*/ 	.byte	0x00, 0xf5, 0x21, 0x00


	//----- nvinfo : EIATTR_KPARAM_INFO
	.align		4
.L_9:
        /*0018*/ 	.byte	0x04, 0x17
        /*001a*/ 	.short	(.L_11 - .L_10)
.L_10:
        /*001c*/ 	.word	0x00000000
        /*0020*/ 	.short	0x0000
        /*0022*/ 	.short	0x0000
        /*0024*/ 	.byte	0x00, 0xf0, 0xe1, 0x02


	//----- nvinfo : EIATTR_SPARSE_MMA_MASK
	.align		4
.L_11:
        /*0028*/ 	.byte	0x03, 0x50
        /*002a*/ 	.short	0x0000


	//----- nvinfo : EIATTR_MAXREG_COUNT
	.align		4
        /*002c*/ 	.byte	0x03, 0x1b
        /*002e*/ 	.short	0x00ff


	//----- nvinfo : EIATTR_MERCURY_ISA_VERSION
	.align		4
        /*0030*/ 	.byte	0x03, 0x5f
        /*0032*/ 	.short	0x0101


	//----- nvinfo : EIATTR_VRC_CTA_INIT_COUNT
	.align		4
        /*0034*/ 	.byte	0x02, 0x4a
	.zero		1
	.zero		1


	//----- nvinfo : EIATTR_EXIT_INSTR_OFFSETS
	.align		4
        /*0038*/ 	.byte	0x04, 0x1c
        /*003a*/ 	.short	(.L_13 - .L_12)


	//   ....[0]....
.L_12:
        /*003c*/ 	.word	0x00000030


	//   ....[1]....
        /*0040*/ 	.word	0x000012a0


	//----- nvinfo : EIATTR_CRS_STACK_SIZE
	.align		4
.L_13:
        /*0044*/ 	.byte	0x04, 0x1e
        /*0046*/ 	.short	(.L_15 - .L_14)
.L_14:
        /*0048*/ 	.word	0x00000000


	//----- nvinfo : EIATTR_CBANK_PARAM_SIZE
	.align		4
.L_15:
        /*004c*/ 	.byte	0x03, 0x19
        /*004e*/ 	.short	0x00c0


	//----- nvinfo : EIATTR_PARAM_CBANK
	.align		4
        /*0050*/ 	.byte	0x04, 0x0a
        /*0052*/ 	.short	(.L_17 - .L_16)
	.align		4
.L_16:
        /*0054*/ 	.word	index@(.nv.constant0._Z20fra_draw_mandelbrot25s_fraPc)
        /*0058*/ 	.short	0x0380
        /*005a*/ 	.short	0x00c0


	//----- nvinfo : EIATTR_SW_WAR
	.align		4
.L_17:
        /*005c*/ 	.byte	0x04, 0x36
        /*005e*/ 	.short	(.L_19 - .L_18)
.L_18:
        /*0060*/ 	.word	0x00000008
.L_19:


//--------------------- .nv.callgraph             --------------------------
	.section	.nv.callgraph,"",@"SHT_CUDA_CALLGRAPH"
	.align	4
	.sectionentsize	8
	.align		4
        /*0000*/ 	.word	0x00000000
	.align		4
        /*0004*/ 	.word	0xffffffff
	.align		4
        /*0008*/ 	.word	0x00000000
	.align		4
        /*000c*/ 	.word	0xfffffffe
	.align		4
        /*0010*/ 	.word	0x00000000
	.align		4
        /*0014*/ 	.word	0xfffffffd
	.align		4
        /*0018*/ 	.word	0x00000000
	.align		4
        /*001c*/ 	.word	0xfffffffc


//--------------------- .text._Z20fra_draw_mandelbrot25s_fraPc --------------------------
	.section	.text._Z20fra_draw_mandelbrot25s_fraPc,"ax",@progbits
	.align	128
        .global         _Z20fra_draw_mandelbrot25s_fraPc
        .type           _Z20fra_draw_mandelbrot25s_fraPc,@function
        .size           _Z20fra_draw_mandelbrot25s_fraPc,(.L_x_29 - _Z20fra_draw_mandelbrot25s_fraPc)
        .other          _Z20fra_draw_mandelbrot25s_fraPc,@"STO_CUDA_ENTRY STV_DEFAULT"
_Z20fra_draw_mandelbrot25s_fraPc:
.text._Z20fra_draw_mandelbrot25s_fraPc:
[----:B------:R-:W-:Y:S08]  /*0000*/  LDC R1, c[0x0][0x37c] ;  /* 0x0000df00ff017b82 */ /* 0x000ff00000000800 */
[----:B------:R-:W0:Y:S02]  /*0010*/  LDC R6, c[0x0][0x3a0] ;  /* 0x0000e800ff067b82 */ /* 0x000e240000000800 */
[----:B0-----:R-:W-:-:S13]  /*0020*/  ISETP.GE.AND P0, PT, R6, 0x8, PT ;  /* 0x000000080600780c */ /* 0x001fda0003f06270 */
[----:B------:R-:W-:Y:S05]  /*0030*/  @!P0 EXIT ;  /* 0x000000000000894d */ /* 0x000fea0003800000 */
[----:B------:R-:W0:Y:S01]  /*0040*/  S2R R10, SR_TID.X ;  /* 0x00000000000a7919 */ /* 0x000e220000002100 */
[----:B------:R-:W1:Y:S01]  /*0050*/  LDCU UR4, c[0x0][0x3e0] ;  /* 0x00007c00ff0477ac */ /* 0x000e620008000800 */
[----:B------:R-:W-:Y:S02]  /*0060*/  SHF.R.U32.HI R7, RZ, 0x3, R6 ;  /* 0x00000003ff077819 */ /* 0x000fe40000011606 */
[----:B------:R-:W-:Y:S01]  /*0070*/  LOP3.LUT R6, R6, 0x8, RZ, 0xc0, !PT ;  /* 0x0000000806067812 */ /* 0x000fe200078ec0ff */
[----:B------:R-:W2:Y:S01]  /*0080*/  LDCU UR5, c[0x0][0x3dc] ;  /* 0x00007b80ff0577ac */ /* 0x000ea20008000800 */
[C---:B------:R-:W-:Y:S01]  /*0090*/  LOP3.LUT R15, R7.reuse, 0x7, RZ, 0xc0, !PT ;  /* 0x00000007070f7812 */ /* 0x040fe200078ec0ff */
[C---:B------:R-:W-:Y:S01]  /*00a0*/  VIADD R14, R7.reuse, 0xffffffff ;  /* 0xffffffff070e7836 */ /* 0x040fe20000000000 */
[C---:B------:R-:W-:Y:S01]  /*00b0*/  LOP3.LUT R16, R7.reuse, 0x3, RZ, 0xc0, !PT ;  /* 0x0000000307107812 */ /* 0x040fe200078ec0ff */
[----:B------:R-:W3:Y:S01]  /*00c0*/  LDCU.64 UR6, c[0x0][0x358] ;  /* 0x00006b00ff0677ac */ /* 0x000ee20008000a00 */
[----:B------:R-:W-:Y:S01]  /*00d0*/  LOP3.LUT R7, R7, 0xffffff8, RZ, 0xc0, !PT ;  /* 0x0ffffff807077812 */ /* 0x000fe200078ec0ff */
[----:B------:R-:W-:-:S04]  /*00e0*/  VIADD R17, R15, 0xffffffff ;  /* 0xffffffff0f117836 */ /* 0x000fc80000000000 */
[----:B------:R-:W-:Y:S02]  /*00f0*/  IMAD.MOV R11, RZ, RZ, -R7 ;  /* 0x000000ffff0b7224 */ /* 0x000fe400078e0a07 */
[----:B-1----:R-:W-:Y:S02]  /*0100*/  IMAD.U32 R0, RZ, RZ, UR4 ;  /* 0x00000004ff007e24 */ /* 0x002fe4000f8e00ff */
[----:B--2---:R-:W-:Y:S02]  /*0110*/  IMAD.U32 R8, RZ, RZ, UR5 ;  /* 0x00000005ff087e24 */ /* 0x004fe4000f8e00ff */
[----:B0-----:R-:W-:-:S04]  /*0120*/  IMAD R10, R10, 0x28c, RZ ;  /* 0x0000028c0a0a7824 */ /* 0x001fc800078e02ff */
[C---:B------:R-:W-:Y:S02]  /*0130*/  VIADD R9, R10.reuse, 0xfffffd73 ;  /* 0xfffffd730a097836 */ /* 0x040fe40000000000 */
[----:B---3--:R-:W-:-:S07]  /*0140*/  VIADD R10, R10, 0xfffffffe ;  /* 0xfffffffe0a0a7836 */ /* 0x008fce0000000000 */
.L_x_27:
[----:B012---:R-:W-:Y:S01]  /*0150*/  IMAD.MOV.U32 R2, RZ, RZ, 0x451ab30b ;  /* 0x451ab30bff027424 */ /* 0x007fe200078e00ff */
[----:B------:R-:W-:Y:S01]  /*0160*/  BSSY.RECONVERGENT B1, `(.L_x_0) ;  /* 0x0000094000017945 */ /* 0x000fe20003800200 */
[----:B------:R-:W-:Y:S02]  /*0170*/  IMAD.MOV.U32 R13, RZ, RZ, R9 ;  /* 0x000000ffff0d7224 */ /* 0x000fe400078e0009 */
[C---:B------:R-:W-:Y:S01]  /*0180*/  IMAD R2, R9.reuse, R2, 0x45e3bae3 ;  /* 0x45e3bae309027424 */ /* 0x040fe200078e0202 */
[----:B------:R-:W-:-:S04]  /*0190*/  IADD3 R9, PT, PT, R9, 0x1, RZ ;  /* 0x0000000109097810 */ /* 0x000fc80007ffe0ff */
[----:B------:R-:W-:-:S04]  /*01a0*/  SHF.L.W.U32.HI R2, R2, 0x1e, R2 ;  /* 0x0000001e02027819 */ /* 0x000fc80000010e02 */
[----:B------:R-:W-:-:S13]  /*01b0*/  ISETP.GE.U32.AND P0, PT, R2, 0x6483ed, PT ;  /* 0x006483ed0200780c */ /* 0x000fda0003f06070 */
[----:B------:R-:W0:Y:S01]  /*01c0*/  @P0 LDC R3, c[0x0][0x3f8] ;  /* 0x0000fe00ff030b82 */ /* 0x000e220000000800 */
[----:B------:R-:W-:-:S07]  /*01d0*/  @!P0 IMAD.HI R2, R9, 0xc907da5, RZ ;  /* 0x0c907da509028827 */ /* 0x000fce00078e02ff */
[----:B------:R-:W1:Y:S08]  /*01e0*/  @!P0 LDC R4, c[0x0][0x3fc] ;  /* 0x0000ff00ff048b82 */ /* 0x000e700000000800 */
[----:B------:R-:W1:Y:S01]  /*01f0*/  @!P0 LDC R12, c[0x0][0x3e0] ;  /* 0x0000f800ff0c8b82 */ /* 0x000e620000000800 */
[----:B0-----:R-:W-:Y:S01]  /*0200*/  @P0 FADD R8, R8, R3 ;  /* 0x0000000308080221 */ /* 0x001fe20000000000 */
[----:B------:R-:W-:-:S04]  /*0210*/  @!P0 SHF.R.U32.HI R3, RZ, 0x1f, R2 ;  /* 0x0000001fff038819 */ /* 0x000fc80000011602 */
[----:B------:R-:W-:Y:S02]  /*0220*/  @!P0 LEA.HI.SX32 R3, R2, R3, 0x1b ;  /* 0x0000000302038211 */ /* 0x000fe400078fdaff */
[----:B------:R-:W0:Y:S02]  /*0230*/  @!P0 LDC R8, c[0x0][0x3dc] ;  /* 0x0000f700ff088b82 */ /* 0x000e240000000800 */
[----:B------:R-:W-:-:S05]  /*0240*/  @!P0 I2FP.F32.S32 R3, R3 ;  /* 0x0000000300038245 */ /* 0x000fca0000201400 */
[----:B-1----:R-:W-:Y:S01]  /*0250*/  @!P0 FFMA R0, R3, R4, R12 ;  /* 0x0000000403008223 */ /* 0x002fe2000000000c */
[----:B------:R-:W-:-:S03]  /*0260*/  IMAD.MOV.U32 R12, RZ, RZ, RZ ;  /* 0x000000ffff0c7224 */ /* 0x000fc600078e00ff */
[----:B------:R-:W-:Y:S01]  /*0270*/  FFMA R19, RZ, RZ, R0 ;  /* 0x000000ffff137223 */ /* 0x000fe20000000000 */
[----:B0-----:R-:W-:-:S05]  /*0280*/  FADD R18, RZ, R8 ;  /* 0x00000008ff127221 */ /* 0x001fca0000000000 */
[----:B------:R-:W-:-:S04]  /*0290*/  FMNMX R2, R19, R18, !PT ;  /* 0x0000001213027209 */ /* 0x000fc80007800000 */
[----:B------:R-:W-:-:S13]  /*02a0*/  FSETP.GT.AND P0, PT, R2, 100, PT ;  /* 0x42c800000200780b */ /* 0x000fda0003f04000 */
[----:B------:R-:W-:Y:S05]  /*02b0*/  @P0 BRA `(.L_x_1) ;  /* 0x0000000400f40947 */ /* 0x000fea0003800000 */
[----:B------:R-:W-:Y:S01]  /*02c0*/  BSSY.RELIABLE B0, `(.L_x_2) ;  /* 0x0000077000007945 */ /* 0x000fe20003800100 */
[----:B------:R-:W-:Y:S02]  /*02d0*/  IMAD.MOV.U32 R22, RZ, RZ, RZ ;  /* 0x000000ffff167224 */ /* 0x000fe400078e00ff */
[----:B------:R-:W-:-:S07]  /*02e0*/  IMAD.MOV.U32 R21, RZ, RZ, RZ ;  /* 0x000000ffff157224 */ /* 0x000fce00078e00ff */
.L_x_15:
[----:B------:R-:W-:Y:S01]  /*02f0*/  FADD R2, -R18, R21 ;  /* 0x0000001512027221 */ /* 0x000fe20000000100 */
[----:B------:R-:W-:Y:S01]  /*0300*/  FSETP.GEU.AND P0, PT, R21, R18, PT ;  /* 0x000000121500720b */ /* 0x000fe20003f0e000 */
[----:B------:R-:W-:Y:S01]  /*0310*/  IMAD.MOV.U32 R3, RZ, RZ, 0x3f847ae1 ;  /* 0x3f847ae1ff037424 */ /* 0x000fe200078e00ff */
[----:B------:R-:W-:Y:S02]  /*0320*/  BSSY.RELIABLE B2, `(.L_x_3) ;  /* 0x000000f000027945 */ /* 0x000fe40003800100 */
[----:B------:R-:W-:Y:S01]  /*0330*/  FSEL R4, -R2, R2, !P0 ;  /* 0x0000000202047208 */ /* 0x000fe20004000100 */
[----:B------:R-:W-:-:S05]  /*0340*/  IMAD.MOV.U32 R2, RZ, RZ, 0x47ae147b ;  /* 0x47ae147bff027424 */ /* 0x000fca00078e00ff */
[----:B------:R-:W0:Y:S02]  /*0350*/  F2F.F64.F32 R4, R4 ;  /* 0x0000000400047310 */ /* 0x000e240000201800 */
[----:B0-----:R-:W-:-:S14]  /*0360*/  DSETP.GEU.AND P0, PT, R4, R2, PT ;  /* 0x000000020400722a */ /* 0x001fdc0003f0e000 */
[----:B------:R-:W-:Y:S05]  /*0370*/  @P0 BRA `(.L_x_4) ;  /* 0x0000000000240947 */ /* 0x000fea0003800000 */
[----:B------:R-:W-:Y:S01]  /*0380*/  FADD R4, -R19, R22 ;  /* 0x0000001613047221 */ /* 0x000fe20000000100 */
[----:B------:R-:W-:Y:S01]  /*0390*/  FSETP.GEU.AND P0, PT, R22, R19, PT ;  /* 0x000000131600720b */ /* 0x000fe20003f0e000 */
[----:B------:R-:W-:-:S03]  /*03a0*/  IMAD.MOV.U32 R20, RZ, RZ, 0xa0 ;  /* 0x000000a0ff147424 */ /* 0x000fc600078e00ff */
[----:B------:R-:W-:-:S06]  /*03b0*/  FSEL R4, -R4, R4, !P0 ;  /* 0x0000000404047208 */ /* 0x000fcc0004000100 */
[----:B------:R-:W0:Y:S02]  /*03c0*/  F2F.F64.F32 R4, R4 ;  /* 0x0000000400047310 */ /* 0x000e240000201800 */
[----:B0-----:R-:W-:-:S14]  /*03d0*/  DSETP.GEU.AND P0, PT, R4, R2, PT ;  /* 0x000000020400722a */ /* 0x001fdc0003f0e000 */
[----:B------:R-:W-:Y:S05]  /*03e0*/  @!P0 BREAK.RELIABLE B2 ;  /* 0x0000000000028942 */ /* 0x000fea0003800100 */
[----:B------:R-:W-:Y:S05]  /*03f0*/  @!P0 BREAK.RELIABLE B0 ;  /* 0x0000000000008942 */ /* 0x000fea0003800100 */
[----:B------:R-:W-:Y:S05]  /*0400*/  @!P0 BRA `(.L_x_5) ;  /* 0x0000000400a48947 */ /* 0x000fea0003800000 */
.L_x_4:
[----:B------:R-:W-:Y:S05]  /*0410*/  BSYNC.RELIABLE B2 ;  /* 0x0000000000027941 */ /* 0x000fea0003800100 */
.L_x_3:
[----:B------:R-:W-:Y:S01]  /*0420*/  FMUL R5, R19, R19 ;  /* 0x0000001313057220 */ /* 0x000fe20000400000 */
[----:B------:R-:W-:-:S03]  /*0430*/  FADD R21, R18, R18 ;  /* 0x0000001212157221 */ /* 0x000fc60000000000 */
[----:B------:R-:W-:Y:S01]  /*0440*/  FFMA R5, R18, R18, -R5 ;  /* 0x0000001212057223 */ /* 0x000fe20000000805 */
[----:B------:R-:W-:-:S03]  /*0450*/  FFMA R21, R21, R19, R0 ;  /* 0x0000001315157223 */ /* 0x000fc60000000000 */
[----:B------:R-:W-:-:S05]  /*0460*/  FADD R23, R8, R5 ;  /* 0x0000000508177221 */ /* 0x000fca0000000000 */
[----:B------:R-:W-:-:S04]  /*0470*/  FMNMX R4, R21, R23, !PT ;  /* 0x0000001715047209 */ /* 0x000fc80007800000 */
[----:B------:R-:W-:-:S13]  /*0480*/  FSETP.GT.AND P0, PT, R4, 100, PT ;  /* 0x42c800000400780b */ /* 0x000fda0003f04000 */
[----:B------:R-:W-:Y:S05]  /*0490*/  @P0 BREAK.RELIABLE B0 ;  /* 0x0000000000000942 */ /* 0x000fea0003800100 */
[----:B------:R-:W-:Y:S05]  /*04a0*/  @P0 BRA `(.L_x_6) ;  /* 0x0000000400700947 */ /* 0x000fea0003800000 */
[----:B------:R-:W-:Y:S01]  /*04b0*/  FADD R4, -R23, R18 ;  /* 0x0000001217047221 */ /* 0x000fe20000000100 */
[----:B------:R-:W-:Y:S01]  /*04c0*/  FSETP.GEU.AND P0, PT, R18, R23, PT ;  /* 0x000000171200720b */ /* 0x000fe20003f0e000 */
[----:B------:R-:W-:Y:S03]  /*04d0*/  BSSY.RELIABLE B2, `(.L_x_7) ;  /* 0x000000e000027945 */ /* 0x000fe60003800100 */
[----:B------:R-:W-:-:S06]  /*04e0*/  FSEL R4, -R4, R4, !P0 ;  /* 0x0000000404047208 */ /* 0x000fcc0004000100 */
        /* <DEDUP_REMOVED lines=12> */
.L_x_8:
[----:B------:R-:W-:Y:S05]  /*05b0*/  BSYNC.RELIABLE B2 ;  /* 0x0000000000027941 */ /* 0x000fea0003800100 */
.L_x_7:
        /* <DEDUP_REMOVED lines=9> */
[C---:B------:R-:W-:Y:S01]  /*0650*/  FADD R4, R23.reuse, -R18 ;  /* 0x8000001217047221 */ /* 0x040fe20000000000 */
[----:B------:R-:W-:Y:S01]  /*0660*/  FSETP.GEU.AND P0, PT, R23, R18, PT ;  /* 0x000000121700720b */ /* 0x000fe20003f0e000 */
[----:B------:R-:W-:Y:S03]  /*0670*/  BSSY.RELIABLE B2, `(.L_x_10) ;  /* 0x0000019000027945 */ /* 0x000fe60003800100 */
[----:B------:R-:W-:-:S06]  /*0680*/  FSEL R4, -R4, R4, !P0 ;  /* 0x0000000404047208 */ /* 0x000fcc0004000100 */
[----:B------:R-:W0:Y:S02]  /*0690*/  F2F.F64.F32 R4, R4 ;  /* 0x0000000400047310 */ /* 0x000e240000201800 */
[----:B0-----:R-:W-:-:S14]  /*06a0*/  DSETP.GEU.AND P0, PT, R4, R2, PT ;  /* 0x000000020400722a */ /* 0x001fdc0003f0e000 */
[----:B------:R-:W-:Y:S05]  /*06b0*/  @P0 BRA `(.L_x_11) ;  /* 0x0000000000240947 */ /* 0x000fea0003800000 */
[C---:B------:R-:W-:Y:S01]  /*06c0*/  FADD R4, R21.reuse, -R19 ;  /* 0x8000001315047221 */ /* 0x040fe20000000000 */
[----:B------:R-:W-:Y:S02]  /*06d0*/  FSETP.GEU.AND P0, PT, R21, R19, PT ;  /* 0x000000131500720b */ /* 0x000fe40003f0e000 */
[----:B------:R-:W-:Y:S02]  /*06e0*/  MOV R20, 0xa0 ;  /* 0x000000a000147802 */ /* 0x000fe40000000f00 */
[----:B------:R-:W-:-:S06]  /*06f0*/  FSEL R4, -R4, R4, !P0 ;  /* 0x0000000404047208 */ /* 0x000fcc0004000100 */
[----:B------:R-:W0:Y:S02]  /*0700*/  F2F.F64.F32 R4, R4 ;  /* 0x0000000400047310 */ /* 0x000e240000201800 */
[----:B0-----:R-:W-:-:S14]  /*0710*/  DSETP.GEU.AND P0, PT, R4, R2, PT ;  /* 0x000000020400722a */ /* 0x001fdc0003f0e000 */
[----:B------:R-:W-:Y:S05]  /*0720*/  @!P0 BREAK.RELIABLE B2 ;  /* 0x0000000000028942 */ /* 0x000fea0003800100 */
[----:B------:R-:W-:Y:S05]  /*0730*/  @!P0 BREAK.RELIABLE B0 ;  /* 0x0000000000008942 */ /* 0x000fea0003800100 */
[----:B------:R-:W-:Y:S05]  /*0740*/  @!P0 BRA `(.L_x_5) ;  /* 0x0000000000d48947 */ /* 0x000fea0003800000 */
.L_x_11:
[C---:B------:R-:W-:Y:S01]  /*0750*/  FMUL R5, R19.reuse, R19 ;  /* 0x0000001313057220 */ /* 0x040fe20000400000 */
[----:B------:R-:W-:Y:S01]  /*0760*/  FADD R4, R18, R18 ;  /* 0x0000001212047221 */ /* 0x000fe20000000000 */
[----:B------:R-:W-:Y:S02]  /*0770*/  VIADD R20, R12, 0x4 ;  /* 0x000000040c147836 */ /* 0x000fe40000000000 */
[----:B------:R-:W-:Y:S01]  /*0780*/  FFMA R5, R18, R18, -R5 ;  /* 0x0000001212057223 */ /* 0x000fe20000000805 */
[----:B------:R-:W-:-:S03]  /*0790*/  FFMA R22, R19, R4, R0 ;  /* 0x0000000413167223 */ /* 0x000fc60000000000 */
[----:B------:R-:W-:-:S05]  /*07a0*/  FADD R21, R8, R5 ;  /* 0x0000000508157221 */ /* 0x000fca0000000000 */
[----:B------:R-:W-:-:S04]  /*07b0*/  FMNMX R4, R22, R21, !PT ;  /* 0x0000001516047209 */ /* 0x000fc80007800000 */
[----:B------:R-:W-:-:S13]  /*07c0*/  FSETP.GT.AND P0, PT, R4, 100, PT ;  /* 0x42c800000400780b */ /* 0x000fda0003f04000 */
[----:B------:R-:W-:Y:S05]  /*07d0*/  @P0 BREAK.RELIABLE B2 ;  /* 0x0000000000020942 */ /* 0x000fea0003800100 */
[----:B------:R-:W-:Y:S05]  /*07e0*/  @P0 BREAK.RELIABLE B0 ;  /* 0x0000000000000942 */ /* 0x000fea0003800100 */
[----:B------:R-:W-:Y:S05]  /*07f0*/  @P0 BRA `(.L_x_5) ;  /* 0x0000000000a80947 */ /* 0x000fea0003800000 */
[----:B------:R-:W-:Y:S05]  /*0800*/  BSYNC.RELIABLE B2 ;  /* 0x0000000000027941 */ /* 0x000fea0003800100 */
.L_x_10:
        /* <DEDUP_REMOVED lines=9> */
[----:B------:R-:W-:-:S03]  /*08a0*/  IMAD.MOV.U32 R12, RZ, RZ, R20 ;  /* 0x000000ffff0c7224 */ /* 0x000fc600078e0014 */
[----:B------:R-:W-:Y:S02]  /*08b0*/  FSEL R4, -R4, R4, !P0 ;  /* 0x0000000404047208 */ /* 0x000fe40004000100 */
[----:B------:R-:W-:Y:S01]  /*08c0*/  ISETP.NE.AND P0, PT, R20, 0xa0, PT ;  /* 0x000000a01400780c */ /* 0x000fe20003f05270 */
[----:B------:R-:W-:-:S03]  /*08d0*/  IMAD.MOV.U32 R20, RZ, RZ, 0xa0 ;  /* 0x000000a0ff147424 */ /* 0x000fc600078e00ff */
[----:B------:R-:W0:Y:S09]  /*08e0*/  F2F.F64.F32 R4, R4 ;  /* 0x0000000400047310 */ /* 0x000e320000201800 */
[----:B0-----:R-:W-:-:S14]  /*08f0*/  DSETP.LT.OR P0, PT, R4, R2, !P0 ;  /* 0x000000020400722a */ /* 0x001fdc0004701400 */
[----:B------:R-:W-:Y:S05]  /*0900*/  @P0 BREAK.RELIABLE B2 ;  /* 0x0000000000020942 */ /* 0x000fea0003800100 */
[----:B------:R-:W-:Y:S05]  /*0910*/  @P0 BREAK.RELIABLE B0 ;  /* 0x0000000000000942 */ /* 0x000fea0003800100 */
[----:B------:R-:W-:Y:S05]  /*0920*/  @P0 BRA `(.L_x_5) ;  /* 0x00000000005c0947 */ /* 0x000fea0003800000 */
[----:B------:R-:W-:Y:S05]  /*0930*/  BRA `(.L_x_14) ;  /* 0x0000000000187947 */ /* 0x000fea0003800000 */
.L_x_13:
[----:B------:R-:W-:Y:S01]  /*0940*/  ISETP.NE.AND P0, PT, R20, 0xa0, PT ;  /* 0x000000a01400780c */ /* 0x000fe20003f05270 */
[----:B------:R-:W-:Y:S02]  /*0950*/  IMAD.MOV.U32 R12, RZ, RZ, R20 ;  /* 0x000000ffff0c7224 */ /* 0x000fe400078e0014 */
[----:B------:R-:W-:-:S10]  /*0960*/  IMAD.MOV.U32 R20, RZ, RZ, 0xa0 ;  /* 0x000000a0ff147424 */ /* 0x000fd400078e00ff */
[----:B------:R-:W-:Y:S05]  /*0970*/  @!P0 BREAK.RELIABLE B2 ;  /* 0x0000000000028942 */ /* 0x000fea0003800100 */
[----:B------:R-:W-:Y:S05]  /*0980*/  @!P0 BREAK.RELIABLE B0 ;  /* 0x0000000000008942 */ /* 0x000fea0003800100 */
[----:B------:R-:W-:Y:S05]  /*0990*/  @!P0 BRA `(.L_x_5) ;  /* 0x0000000000408947 */ /* 0x000fea0003800000 */
.L_x_14:
[----:B------:R-:W-:Y:S05]  /*09a0*/  BSYNC.RELIABLE B2 ;  /* 0x0000000000027941 */ /* 0x000fea0003800100 */
.L_x_12:
[----:B------:R-:W-:Y:S01]  /*09b0*/  FMUL R2, R22, R22 ;  /* 0x0000001616027220 */ /* 0x000fe20000400000 */
[----:B------:R-:W-:-:S03]  /*09c0*/  FADD R19, R21, R21 ;  /* 0x0000001515137221 */ /* 0x000fc60000000000 */
[----:B------:R-:W-:Y:S01]  /*09d0*/  FFMA R3, R21, R21, -R2 ;  /* 0x0000001515037223 */ /* 0x000fe20000000802 */
[----:B------:R-:W-:-:S03]  /*09e0*/  FFMA R19, R22, R19, R0 ;  /* 0x0000001316137223 */ /* 0x000fc60000000000 */
[----:B------:R-:W-:-:S05]  /*09f0*/  FADD R18, R8, R3 ;  /* 0x0000000308127221 */ /* 0x000fca0000000000 */
[----:B------:R-:W-:-:S04]  /*0a00*/  FMNMX R2, R19, R18, !PT ;  /* 0x0000001213027209 */ /* 0x000fc80007800000 */
[----:B------:R-:W-:-:S13]  /*0a10*/  FSETP.GT.AND P0, PT, R2, 100, PT ;  /* 0x42c800000200780b */ /* 0x000fda0003f04000 */
[----:B------:R-:W-:Y:S05]  /*0a20*/  @!P0 BRA `(.L_x_15) ;  /* 0xfffffff800308947 */ /* 0x000fea000383ffff */
[----:B------:R-:W-:Y:S05]  /*0a30*/  BSYNC.RELIABLE B0 ;  /* 0x0000000000007941 */ /* 0x000fea0003800100 */
.L_x_2:
[----:B------:R-:W-:Y:S05]  /*0a40*/  BRA `(.L_x_1) ;  /* 0x0000000000107947 */ /* 0x000fea0003800000 */
.L_x_9:
[----:B------:R-:W-:Y:S01]  /*0a50*/  VIADD R20, R12, 0x3 ;  /* 0x000000030c147836 */ /* 0x000fe20000000000 */
[----:B------:R-:W-:Y:S06]  /*0a60*/  BRA `(.L_x_5) ;  /* 0x00000000000c7947 */ /* 0x000fec0003800000 */
.L_x_6:
[----:B------:R-:W-:Y:S01]  /*0a70*/  VIADD R20, R12, 0x2 ;  /* 0x000000020c147836 */ /* 0x000fe20000000000 */
[----:B------:R-:W-:Y:S06]  /*0a80*/  BRA `(.L_x_5) ;  /* 0x0000000000047947 */ /* 0x000fec0003800000 */
.L_x_1:
[----:B------:R-:W-:-:S07]  /*0a90*/  IADD3 R20, PT, PT, R12, 0x1, RZ ;  /* 0x000000010c147810 */ /* 0x000fce0007ffe0ff */
.L_x_5:
[----:B------:R-:W-:Y:S05]  /*0aa0*/  BSYNC.RECONVERGENT B1 ;  /* 0x0000000000017941 */ /* 0x000fea0003800200 */
.L_x_0:
[----:B------:R-:W-:Y:S05]  /*0ab0*/  WARPSYNC.ALL ;  /* 0x0000000000007948 */ /* 0x000fea0003800000 */
[----:B------:R-:W-:Y:S01]  /*0ac0*/  ISETP.GE.AND P0, PT, R20, 0xa0, PT ;  /* 0x000000a01400780c */ /* 0x000fe20003f06270 */
[----:B------:R-:W-:-:S12]  /*0ad0*/  BSSY.RECONVERGENT B0, `(.L_x_16) ;  /* 0x000007b000007945 */ /* 0x000fd80003800200 */
[----:B------:R-:W-:Y:S05]  /*0ae0*/  @!P0 BRA `(.L_x_17) ;  /* 0x0000000000fc8947 */ /* 0x000fea0003800000 */
[----:B------:R-:W-:Y:S01]  /*0af0*/  ISETP.GE.U32.AND P0, PT, R14, 0x7, PT ;  /* 0x000000070e00780c */ /* 0x000fe20003f06070 */
[----:B------:R-:W-:Y:S02]  /*0b00*/  IMAD.SHL.U32 R12, R9, 0x4, RZ ;  /* 0x00000004090c7824 */ /* 0x000fe400078e00ff */
[----:B------:R-:W-:Y:S02]  /*0b10*/  IMAD.MOV.U32 R5, RZ, RZ, 0xff00 ;  /* 0x0000ff00ff057424 */ /* 0x000fe400078e00ff */
[----:B------:R-:W-:-:S08]  /*0b20*/  IMAD.MOV.U32 R19, RZ, RZ, RZ ;  /* 0x000000ffff137224 */ /* 0x000fd000078e00ff */
[----:B------:R-:W-:Y:S05]  /*0b30*/  @!P0 BRA `(.L_x_18) ;  /* 0x0000000000588947 */ /* 0x000fea0003800000 */
[----:B------:R-:W0:Y:S01]  /*0b40*/  LDC.64 R2, c[0x0][0x438] ;  /* 0x00010e00ff027b82 */ /* 0x000e220000000a00 */
[----:B------:R-:W-:Y:S02]  /*0b50*/  IMAD.MOV.U32 R18, RZ, RZ, 0xff ;  /* 0x000000ffff127424 */ /* 0x000fe400078e00ff */
[----:B------:R-:W-:Y:S02]  /*0b60*/  IMAD.MOV.U32 R19, RZ, RZ, R12 ;  /* 0x000000ffff137224 */ /* 0x000fe400078e000c */
[----:B------:R-:W-:-:S07]  /*0b70*/  IMAD.MOV.U32 R20, RZ, RZ, R11 ;  /* 0x000000ffff147224 */ /* 0x000fce00078e000b */
.L_x_19:
[----:B------:R-:W-:Y:S01]  /*0b80*/  SHF.R.S32.HI R22, RZ, 0x1f, R19 ;  /* 0x0000001fff167819 */ /* 0x000fe20000011413 */
[----:B------:R-:W-:Y:S01]  /*0b90*/  VIADD R20, R20, 0x8 ;  /* 0x0000000814147836 */ /* 0x000fe20000000000 */
[C---:B01----:R-:W-:Y:S02]  /*0ba0*/  IADD3 R4, P0, P1, R19.reuse, 0x3, R2 ;  /* 0x0000000313047810 */ /* 0x043fe4000791e002 */
[----:B------:R-:W-:Y:S02]  /*0bb0*/  IADD3 R19, PT, PT, R19, 0x8, RZ ;  /* 0x0000000813137810 */ /* 0x000fe40007ffe0ff */
[----:B------:R-:W-:Y:S02]  /*0bc0*/  IADD3.X R5, PT, PT, R22, R3, RZ, P0, P1 ;  /* 0x0000000316057210 */ /* 0x000fe400007e24ff */
[----:B------:R-:W-:-:S03]  /*0bd0*/  ISETP.NE.AND P0, PT, R20, RZ, PT ;  /* 0x000000ff1400720c */ /* 0x000fc60003f05270 */
[----:B------:R0:W-:Y:S04]  /*0be0*/  STG.E.U8 desc[UR6][R4.64+-0x2], R18 ;  /* 0xfffffe1204007986 */ /* 0x0001e8000c101106 */
[----:B------:R1:W-:Y:S04]  /*0bf0*/  STG.E.U8 desc[UR6][R4.64+-0x3], RZ ;  /* 0xfffffdff04007986 */ /* 0x0003e8000c101106 */
[----:B------:R1:W-:Y:S04]  /*0c00*/  STG.E.U8 desc[UR6][R4.64+-0x1], RZ ;  /* 0xffffffff04007986 */ /* 0x0003e8000c101106 */
[----:B------:R1:W-:Y:S01]  /*0c10*/  STG.E.U8 desc[UR6][R4.64], RZ ;  /* 0x000000ff04007986 */ /* 0x0003e2000c101106 */
[----:B0-----:R-:W-:-:S03]  /*0c20*/  PRMT R18, RZ, 0x7610, R18 ;  /* 0x00007610ff127816 */ /* 0x001fc60000000012 */
[----:B------:R1:W-:Y:S04]  /*0c30*/  STG.E.U8 desc[UR6][R4.64+0x1], RZ ;  /* 0x000001ff04007986 */ /* 0x0003e8000c101106 */
[----:B------:R1:W-:Y:S04]  /*0c40*/  STG.E.U8 desc[UR6][R4.64+0x2], RZ ;  /* 0x000002ff04007986 */ /* 0x0003e8000c101106 */
[----:B------:R1:W-:Y:S04]  /*0c50*/  STG.E.U8 desc[UR6][R4.64+0x3], RZ ;  /* 0x000003ff04007986 */ /* 0x0003e8000c101106 */
[----:B------:R1:W-:Y:S01]  /*0c60*/  STG.E.U8 desc[UR6][R4.64+0x4], RZ ;  /* 0x000004ff04007986 */ /* 0x0003e2000c101106 */
[----:B------:R-:W-:Y:S05]  /*0c70*/  @P0 BRA `(.L_x_19) ;  /* 0xfffffffc00c00947 */ /* 0x000fea000383ffff */
[----:B-1----:R-:W-:Y:S02]  /*0c80*/  IMAD.MOV.U32 R5, RZ, RZ, RZ ;  /* 0x000000ffff057224 */ /* 0x002fe400078e00ff */
[----:B------:R-:W-:-:S07]  /*0c90*/  IMAD.MOV.U32 R19, RZ, RZ, R7 ;  /* 0x000000ffff137224 */ /* 0x000fce00078e0007 */
.L_x_18:
[----:B------:R-:W-:-:S13]  /*0ca0*/  ISETP.NE.AND P0, PT, R15, RZ, PT ;  /* 0x000000ff0f00720c */ /* 0x000fda0003f05270 */
[----:B------:R-:W-:Y:S05]  /*0cb0*/  @!P0 BRA `(.L_x_20) ;  /* 0x0000000400708947 */ /* 0x000fea0003800000 */
[----:B------:R-:W-:Y:S02]  /*0cc0*/  ISETP.GE.U32.AND P1, PT, R17, 0x3, PT ;  /* 0x000000031100780c */ /* 0x000fe40003f26070 */
[----:B------:R-:W-:-:S11]  /*0cd0*/  ISETP.NE.AND P0, PT, R16, RZ, PT ;  /* 0x000000ff1000720c */ /* 0x000fd60003f05270 */
[----:B------:R-:W-:Y:S05]  /*0ce0*/  @!P1 BRA `(.L_x_21) ;  /* 0x00000000002c9947 */ /* 0x000fea0003800000 */
[----:B------:R-:W0:Y:S01]  /*0cf0*/  LDCU.64 UR4, c[0x0][0x438] ;  /* 0x00008700ff0477ac */ /* 0x000e220008000a00 */
[----:B------:R-:W-:Y:S01]  /*0d00*/  IMAD.IADD R3, R12, 0x1, R19 ;  /* 0x000000010c037824 */ /* 0x000fe200078e0213 */
[----:B------:R-:W-:Y:S01]  /*0d10*/  SHF.R.U32.HI R21, RZ, 0x8, R5 ;  /* 0x00000008ff157819 */ /* 0x000fe20000011605 */
[----:B------:R-:W-:Y:S02]  /*0d20*/  VIADD R19, R19, 0x4 ;  /* 0x0000000413137836 */ /* 0x000fe40000000000 */
[----:B------:R-:W-:Y:S01]  /*0d30*/  IMAD.MOV.U32 R5, RZ, RZ, RZ ;  /* 0x000000ffff057224 */ /* 0x000fe200078e00ff */
[----:B0-----:R-:W-:-:S04]  /*0d40*/  IADD3 R2, P1, PT, R3, UR4, RZ ;  /* 0x0000000403027c10 */ /* 0x001fc8000ff3e0ff */
[----:B------:R-:W-:-:S05]  /*0d50*/  LEA.HI.X.SX32 R3, R3, UR5, 0x1, P1 ;  /* 0x0000000503037c11 */ /* 0x000fca00088f0eff */
[----:B------:R0:W-:Y:S04]  /*0d60*/  STG.E.U8 desc[UR6][R2.64+0x1], R21 ;  /* 0x0000011502007986 */ /* 0x0001e8000c101106 */
[----:B------:R0:W-:Y:S04]  /*0d70*/  STG.E.U8 desc[UR6][R2.64], RZ ;  /* 0x000000ff02007986 */ /* 0x0001e8000c101106 */
[----:B------:R0:W-:Y:S04]  /*0d80*/  STG.E.U8 desc[UR6][R2.64+0x2], RZ ;  /* 0x000002ff02007986 */ /* 0x0001e8000c101106 */
[----:B------:R0:W-:Y:S02]  /*0d90*/  STG.E.U8 desc[UR6][R2.64+0x3], RZ ;  /* 0x000003ff02007986 */ /* 0x0001e4000c101106 */
.L_x_21:
[----:B------:R-:W-:Y:S05]  /*0da0*/  @!P0 BRA `(.L_x_20) ;  /* 0x0000000400348947 */ /* 0x000fea0003800000 */
[----:B------:R-:W-:Y:S02]  /*0db0*/  ISETP.NE.AND P1, PT, R16, 0x1, PT ;  /* 0x000000011000780c */ /* 0x000fe40003f25270 */
[----:B------:R-:W-:-:S11]  /*0dc0*/  ISETP.NE.AND P0, PT, R6, RZ, PT ;  /* 0x000000ff0600720c */ /* 0x000fd60003f05270 */
[----:B------:R-:W-:Y:S05]  /*0dd0*/  @!P1 BRA `(.L_x_22) ;  /* 0x0000000000249947 */ /* 0x000fea0003800000 */
[----:B------:R-:W1:Y:S01]  /*0de0*/  LDCU.64 UR4, c[0x0][0x438] ;  /* 0x00008700ff0477ac */ /* 0x000e620008000a00 */
[----:B0-----:R-:W-:Y:S01]  /*0df0*/  IMAD.IADD R3, R12, 0x1, R19 ;  /* 0x000000010c037824 */ /* 0x001fe200078e0213 */
[----:B------:R-:W-:Y:S01]  /*0e00*/  SHF.R.U32.HI R21, RZ, 0x8, R5 ;  /* 0x00000008ff157819 */ /* 0x000fe20000011605 */
[----:B------:R-:W-:-:S03]  /*0e10*/  VIADD R19, R19, 0x2 ;  /* 0x0000000213137836 */ /* 0x000fc60000000000 */
[----:B-1----:R-:W-:-:S04]  /*0e20*/  IADD3 R2, P1, PT, R3, UR4, RZ ;  /* 0x0000000403027c10 */ /* 0x002fc8000ff3e0ff */
[----:B------:R-:W-:-:S05]  /*0e30*/  LEA.HI.X.SX32 R3, R3, UR5, 0x1, P1 ;  /* 0x0000000503037c11 */ /* 0x000fca00088f0eff */
[----:B------:R-:W-:Y:S04]  /*0e40*/  STG.E.U8 desc[UR6][R2.64+0x1], R21 ;  /* 0x0000011502007986 */ /* 0x000fe8000c101106 */
[----:B------:R0:W-:Y:S02]  /*0e50*/  STG.E.U8 desc[UR6][R2.64], R5 ;  /* 0x0000000502007986 */ /* 0x0001e4000c101106 */
[----:B0-----:R-:W-:-:S07]  /*0e60*/  MOV R5, RZ ;  /* 0x000000ff00057202 */ /* 0x001fce0000000f00 */
.L_x_22:
[----:B------:R-:W-:Y:S05]  /*0e70*/  @!P0 BRA `(.L_x_20) ;  /* 0x0000000400008947 */ /* 0x000fea0003800000 */
[----:B------:R-:W0:Y:S01]  /*0e80*/  LDCU.64 UR4, c[0x0][0x438] ;  /* 0x00008700ff0477ac */ /* 0x000e220008000a00 */
[----:B------:R-:W-:-:S05]  /*0e90*/  IMAD.IADD R12, R12, 0x1, R19 ;  /* 0x000000010c0c7824 */ /* 0x000fca00078e0213 */
[----:B0-----:R-:W-:-:S04]  /*0ea0*/  IADD3 R2, P0, PT, R12, UR4, RZ ;  /* 0x000000040c027c10 */ /* 0x001fc8000ff1e0ff */
[----:B------:R-:W-:-:S05]  /*0eb0*/  LEA.HI.X.SX32 R3, R12, UR5, 0x1, P0 ;  /* 0x000000050c037c11 */ /* 0x000fca00080f0eff */
[----:B------:R2:W-:Y:S01]  /*0ec0*/  STG.E.U8 desc[UR6][R2.64], R5 ;  /* 0x0000000502007986 */ /* 0x0005e2000c101106 */
[----:B------:R-:W-:Y:S05]  /*0ed0*/  BRA `(.L_x_20) ;  /* 0x0000000000e87947 */ /* 0x000fea0003800000 */
.L_x_17:
[----:B------:R-:W-:Y:S01]  /*0ee0*/  ISETP.GE.U32.AND P0, PT, R14, 0x7, PT ;  /* 0x000000070e00780c */ /* 0x000fe20003f06070 */
[----:B------:R-:W-:Y:S02]  /*0ef0*/  IMAD.MOV.U32 R19, RZ, RZ, 0xff0000 ;  /* 0x00ff0000ff137424 */ /* 0x000fe400078e00ff */
[----:B------:R-:W-:-:S10]  /*0f00*/  IMAD.MOV.U32 R12, RZ, RZ, RZ ;  /* 0x000000ffff0c7224 */ /* 0x000fd400078e00ff */
[----:B------:R-:W-:Y:S05]  /*0f10*/  @!P0 BRA `(.L_x_23) ;  /* 0x0000000000508947 */ /* 0x000fea0003800000 */
[----:B------:R-:W-:Y:S01]  /*0f20*/  IMAD.MOV.U32 R4, RZ, RZ, 0xff ;  /* 0x000000ffff047424 */ /* 0x000fe200078e00ff */
[----:B------:R-:W0:Y:S01]  /*0f30*/  LDCU.64 UR8, c[0x0][0x438] ;  /* 0x00008700ff0877ac */ /* 0x000e220008000a00 */
[----:B------:R-:W-:-:S05]  /*0f40*/  UMOV UR4, URZ ;  /* 0x000000ff00047c82 */ /* 0x000fca0008000000 */
.L_x_24:
[----:B------:R-:W-:Y:S01]  /*0f50*/  LEA R3, R9, UR4, 0x2 ;  /* 0x0000000409037c11 */ /* 0x000fe2000f8e10ff */
[----:B------:R-:W-:-:S03]  /*0f60*/  UIADD3 UR4, UPT, UPT, UR4, 0x8, URZ ;  /* 0x0000000804047890 */ /* 0x000fc6000fffe0ff */
[----:B0-----:R-:W-:-:S04]  /*0f70*/  IADD3 R2, P0, PT, R3, UR8, RZ ;  /* 0x0000000803027c10 */ /* 0x001fc8000ff1e0ff */
[----:B------:R-:W-:Y:S02]  /*0f80*/  LEA.HI.X.SX32 R3, R3, UR9, 0x1, P0 ;  /* 0x0000000903037c11 */ /* 0x000fe400080f0eff */
[----:B------:R-:W-:-:S03]  /*0f90*/  ISETP.NE.AND P0, PT, R7, UR4, PT ;  /* 0x0000000407007c0c */ /* 0x000fc6000bf05270 */
[----:B------:R-:W-:Y:S04]  /*0fa0*/  STG.E.U8 desc[UR6][R2.64], RZ ;  /* 0x000000ff02007986 */ /* 0x000fe8000c101106 */
[----:B------:R-:W-:Y:S04]  /*0fb0*/  STG.E.U8 desc[UR6][R2.64+0x1], RZ ;  /* 0x000001ff02007986 */ /* 0x000fe8000c101106 */
[----:B------:R-:W-:Y:S04]  /*0fc0*/  STG.E.U8 desc[UR6][R2.64+0x3], RZ ;  /* 0x000003ff02007986 */ /* 0x000fe8000c101106 */
[----:B------:R-:W-:Y:S04]  /*0fd0*/  STG.E.U8 desc[UR6][R2.64+0x4], RZ ;  /* 0x000004ff02007986 */ /* 0x000fe8000c101106 */
[----:B------:R-:W-:Y:S04]  /*0fe0*/  STG.E.U8 desc[UR6][R2.64+0x5], RZ ;  /* 0x000005ff02007986 */ /* 0x000fe8000c101106 */
[----:B------:R-:W-:Y:S04]  /*0ff0*/  STG.E.U8 desc[UR6][R2.64+0x6], RZ ;  /* 0x000006ff02007986 */ /* 0x000fe8000c101106 */
[----:B------:R-:W-:Y:S04]  /*1000*/  STG.E.U8 desc[UR6][R2.64+0x7], RZ ;  /* 0x000007ff02007986 */ /* 0x000fe8000c101106 */
[----:B------:R0:W-:Y:S02]  /*1010*/  STG.E.U8 desc[UR6][R2.64+0x2], R4 ;  /* 0x0000020402007986 */ /* 0x0001e4000c101106 */
[----:B0-----:R-:W-:Y:S01]  /*1020*/  PRMT R4, RZ, 0x7610, R4 ;  /* 0x00007610ff047816 */ /* 0x001fe20000000004 */
[----:B------:R-:W-:Y:S06]  /*1030*/  @P0 BRA `(.L_x_24) ;  /* 0xfffffffc00c40947 */ /* 0x000fec000383ffff */
[----:B------:R-:W-:Y:S02]  /*1040*/  IMAD.MOV.U32 R19, RZ, RZ, RZ ;  /* 0x000000ffff137224 */ /* 0x000fe400078e00ff */
[----:B------:R-:W-:-:S07]  /*1050*/  IMAD.MOV.U32 R12, RZ, RZ, R7 ;  /* 0x000000ffff0c7224 */ /* 0x000fce00078e0007 */
.L_x_23:
[----:B------:R-:W-:-:S13]  /*1060*/  ISETP.NE.AND P0, PT, R15, RZ, PT ;  /* 0x000000ff0f00720c */ /* 0x000fda0003f05270 */
[----:B------:R-:W-:Y:S05]  /*1070*/  @!P0 BRA `(.L_x_20) ;  /* 0x0000000000808947 */ /* 0x000fea0003800000 */
[----:B------:R-:W-:Y:S02]  /*1080*/  ISETP.GE.U32.AND P1, PT, R17, 0x3, PT ;  /* 0x000000031100780c */ /* 0x000fe40003f26070 */
[----:B------:R-:W-:-:S11]  /*1090*/  ISETP.NE.AND P0, PT, R16, RZ, PT ;  /* 0x000000ff1000720c */ /* 0x000fd60003f05270 */
[----:B------:R-:W-:Y:S05]  /*10a0*/  @!P1 BRA `(.L_x_25) ;  /* 0x00000000002c9947 */ /* 0x000fea0003800000 */
[----:B------:R-:W0:Y:S01]  /*10b0*/  LDCU.64 UR4, c[0x0][0x438] ;  /* 0x00008700ff0477ac */ /* 0x000e220008000a00 */
[----:B------:R-:W-:Y:S01]  /*10c0*/  LEA R3, R9, R12, 0x2 ;  /* 0x0000000c09037211 */ /* 0x000fe200078e10ff */
[----:B------:R-:W-:Y:S01]  /*10d0*/  VIADD R12, R12, 0x4 ;  /* 0x000000040c0c7836 */ /* 0x000fe20000000000 */
[----:B------:R-:W-:Y:S01]  /*10e0*/  SHF.R.U32.HI R5, RZ, 0x10, R19 ;  /* 0x00000010ff057819 */ /* 0x000fe20000011613 */
[----:B------:R-:W-:Y:S01]  /*10f0*/  IMAD.MOV.U32 R19, RZ, RZ, RZ ;  /* 0x000000ffff137224 */ /* 0x000fe200078e00ff */
[----:B0-----:R-:W-:-:S04]  /*1100*/  IADD3 R2, P1, PT, R3, UR4, RZ ;  /* 0x0000000403027c10 */ /* 0x001fc8000ff3e0ff */
[----:B------:R-:W-:-:S05]  /*1110*/  LEA.HI.X.SX32 R3, R3, UR5, 0x1, P1 ;  /* 0x0000000503037c11 */ /* 0x000fca00088f0eff */
[----:B------:R0:W-:Y:S04]  /*1120*/  STG.E.U8 desc[UR6][R2.64+0x2], R5 ;  /* 0x0000020502007986 */ /* 0x0001e8000c101106 */
[----:B------:R0:W-:Y:S04]  /*1130*/  STG.E.U8 desc[UR6][R2.64], RZ ;  /* 0x000000ff02007986 */ /* 0x0001e8000c101106 */
[----:B------:R0:W-:Y:S04]  /*1140*/  STG.E.U8 desc[UR6][R2.64+0x1], RZ ;  /* 0x000001ff02007986 */ /* 0x0001e8000c101106 */
[----:B------:R0:W-:Y:S02]  /*1150*/  STG.E.U8 desc[UR6][R2.64+0x3], RZ ;  /* 0x000003ff02007986 */ /* 0x0001e4000c101106 */
.L_x_25:
[----:B------:R-:W-:Y:S05]  /*1160*/  @!P0 BRA `(.L_x_20) ;  /* 0x0000000000448947 */ /* 0x000fea0003800000 */
[----:B------:R-:W-:Y:S02]  /*1170*/  ISETP.NE.AND P0, PT, R6, RZ, PT ;  /* 0x000000ff0600720c */ /* 0x000fe40003f05270 */
[----:B------:R-:W-:-:S11]  /*1180*/  ISETP.NE.AND P1, PT, R16, 0x1, PT ;  /* 0x000000011000780c */ /* 0x000fd60003f25270 */
[----:B0-----:R-:W0:Y:S02]  /*1190*/  @P0 LDC.64 R2, c[0x0][0x438] ;  /* 0x00010e00ff020b82 */ /* 0x001e240000000a00 */
[----:B------:R-:W-:Y:S05]  /*11a0*/  @!P1 BRA `(.L_x_26) ;  /* 0x0000000000249947 */ /* 0x000fea0003800000 */
[----:B------:R-:W1:Y:S01]  /*11b0*/  LDCU.64 UR4, c[0x0][0x438] ;  /* 0x00008700ff0477ac */ /* 0x000e620008000a00 */
[----:B------:R-:W-:Y:S01]  /*11c0*/  IMAD R5, R9, 0x4, R12 ;  /* 0x0000000409057824 */ /* 0x000fe200078e020c */
[----:B------:R-:W-:Y:S01]  /*11d0*/  SHF.R.U32.HI R21, RZ, 0x8, R19 ;  /* 0x00000008ff157819 */ /* 0x000fe20000011613 */
[----:B------:R-:W-:-:S03]  /*11e0*/  VIADD R12, R12, 0x2 ;  /* 0x000000020c0c7836 */ /* 0x000fc60000000000 */
[----:B-1----:R-:W-:-:S04]  /*11f0*/  IADD3 R4, P1, PT, R5, UR4, RZ ;  /* 0x0000000405047c10 */ /* 0x002fc8000ff3e0ff */
[----:B------:R-:W-:-:S05]  /*1200*/  LEA.HI.X.SX32 R5, R5, UR5, 0x1, P1 ;  /* 0x0000000505057c11 */ /* 0x000fca00088f0eff */
[----:B------:R-:W-:Y:S04]  /*1210*/  STG.E.U8 desc[UR6][R4.64+0x1], R21 ;  /* 0x0000011504007986 */ /* 0x000fe8000c101106 */
[----:B------:R1:W-:Y:S02]  /*1220*/  STG.E.U8 desc[UR6][R4.64], R19 ;  /* 0x0000001304007986 */ /* 0x0003e4000c101106 */
[----:B-1----:R-:W-:-:S07]  /*1230*/  SHF.R.U32.HI R19, RZ, 0x10, R19 ;  /* 0x00000010ff137819 */ /* 0x002fce0000011613 */
.L_x_26:
[----:B------:R-:W-:-:S05]  /*1240*/  @P0 IMAD R4, R9, 0x4, R12 ;  /* 0x0000000409040824 */ /* 0x000fca00078e020c */
[----:B0-----:R-:W-:-:S04]  /*1250*/  @P0 IADD3 R2, P1, PT, R4, R2, RZ ;  /* 0x0000000204020210 */ /* 0x001fc80007f3e0ff */
[----:B------:R-:W-:-:S05]  /*1260*/  @P0 LEA.HI.X.SX32 R3, R4, R3, 0x1, P1 ;  /* 0x0000000304030211 */ /* 0x000fca00008f0eff */
[----:B------:R1:W-:Y:S04]  /*1270*/  @P0 STG.E.U8 desc[UR6][R2.64], R19 ;  /* 0x0000001302000986 */ /* 0x0003e8000c101106 */
.L_x_20:
[----:B------:R-:W-:Y:S05]  /*1280*/  BSYNC.RECONVERGENT B0 ;  /* 0x0000000000007941 */ /* 0x000fea0003800200 */
.L_x_16:
[----:B------:R-:W-:-:S13]  /*1290*/  ISETP.NE.AND P0, PT, R13, R10, PT ;  /* 0x0000000a0d00720c */ /* 0x000fda0003f05270 */
[----:B------:R-:W-:Y:S05]  /*12a0*/  @!P0 EXIT ;  /* 0x000000000000894d */ /* 0x000fea0003800000 */
[----:B------:R-:W-:Y:S05]  /*12b0*/  BRA `(.L_x_27) ;  /* 0xffffffec00a47947 */ /* 0x000fea000383ffff */
.L_x_28:
[----:B------:R-:W-:-:S00]  /*12c0*/  BRA `(.L_x_28) ;  /* 0xfffffffc00fc7947 */ /* 0x000fc0000383ffff */
[----:B------:R-:W-:-:S00]  /*12d0*/  NOP ;  /* 0x0000000000007918 */ /* 0x000fc00000000000 */
        /* <DEDUP_REMOVED lines=10> */
.L_x_29:


//--------------------- .nv.shared.reserved.0     --------------------------
	.section	.nv.shared.reserved.0,"aw",@nobits
	.weak		__nv_reservedSMEM_offset_0_alias
	.size		__nv_reservedSMEM_offset_0_alias, 0, 64
	.other		__nv_reservedSMEM_offset_0_alias,@"STO_CUDA_RESERVED_SHARED STV_DEFAULT"
__nv_reservedSMEM_offset_0_alias:
	.zero		0
	.zero		64


//--------------------- .nv.constant0._Z20fra_draw_mandelbrot25s_fraPc --------------------------
	.section	.nv.constant0._Z20fra_draw_mandelbrot25s_fraPc,"a",@progbits
	.sectionflags	@""
	.align	4
.nv.constant0._Z20fra_draw_mandelbrot25s_fraPc:
	.zero		1088


//--------------------- SYMBOLS --------------------------

	.type		.nv.reservedSmem.offset0,@object
	.size		.nv.reservedSmem.offset0,0x4
